	.headerflags	@"EF_CUDA_TEXMODE_UNIFIED EF_CUDA_64BIT_ADDRESS EF_CUDA_ACCELERATORS EF_CUDA_SM90 EF_CUDA_VIRTUAL_SM(EF_CUDA_SM90)"
	.elftype	@"ET_EXEC"


//--------------------- .nv.info                  --------------------------
	.section	.nv.info,"",@"SHT_CUDA_INFO"
	.align	4


	//----- nvinfo : EIATTR_REGCOUNT
	.align		4
        /*0000*/ 	.byte	0x04, 0x2f
        /*0002*/ 	.short	(.L_3 - .L_2)
	.align		4
.L_2:
        /*0004*/ 	.word	index@(triton_poi_fused_cat_26)
        /*0008*/ 	.word	0x00000030


	//----- nvinfo : EIATTR_MIN_STACK_SIZE
	.align		4
.L_3:
        /*000c*/ 	.byte	0x04, 0x12
        /*000e*/ 	.short	(.L_5 - .L_4)
	.align		4
.L_4:
        /*0010*/ 	.word	index@(triton_poi_fused_cat_26)
        /*0014*/ 	.word	0x00000000


	//----- nvinfo : EIATTR_FRAME_SIZE
	.align		4
.L_5:
        /*0018*/ 	.byte	0x04, 0x11
        /*001a*/ 	.short	(.L_7 - .L_6)
	.align		4
.L_6:
        /*001c*/ 	.word	index@(triton_poi_fused_cat_26)
        /*0020*/ 	.word	0x00000000


	//----- nvinfo : EIATTR_MIN_STACK_SIZE
	.align		4
.L_7:
        /*0024*/ 	.byte	0x04, 0x12
        /*0026*/ 	.short	(.L_9 - .L_8)
	.align		4
.L_8:
        /*0028*/ 	.word	index@(triton_poi_fused_cat_26)
        /*002c*/ 	.word	0x00000000
.L_9:


//--------------------- .nv.info.triton_poi_fused_cat_26 --------------------------
	.section	.nv.info.triton_poi_fused_cat_26,"",@"SHT_CUDA_INFO"
	.sectionflags	@""
	.align	4


	//----- nvinfo : EIATTR_CUDA_API_VERSION
	.align		4
        /*0000*/ 	.byte	0x04, 0x37
        /*0002*/ 	.short	(.L_11 - .L_10)
.L_10:
        /*0004*/ 	.word	0x0000007c


	//----- nvinfo : EIATTR_KPARAM_INFO
	.align		4
.L_11:
        /*0008*/ 	.byte	0x04, 0x17
        /*000a*/ 	.short	(.L_13 - .L_12)
.L_12:
        /*000c*/ 	.word	0x00000000
        /*0010*/ 	.short	0x0007
        /*0012*/ 	.short	0x0038
        /*0014*/ 	.byte	0x00, 0xf0, 0x11, 0x00


	//----- nvinfo : EIATTR_KPARAM_INFO
	.align		4
.L_13:
        /*0018*/ 	.byte	0x04, 0x17
        /*001a*/ 	.short	(.L_15 - .L_14)
.L_14:
        /*001c*/ 	.word	0x00000000
        /*0020*/ 	.short	0x0006
        /*0022*/ 	.short	0x0030
        /*0024*/ 	.byte	0x00, 0xf4, 0x21, 0x00


	//----- nvinfo : EIATTR_KPARAM_INFO
	.align		4
.L_15:
        /*0028*/ 	.byte	0x04, 0x17
        /*002a*/ 	.short	(.L_17 - .L_16)
.L_16:
        /*002c*/ 	.word	0x00000000
        /*0030*/ 	.short	0x0005
        /*0032*/ 	.short	0x0028
        /*0034*/ 	.byte	0x00, 0xf4, 0x21, 0x00


	//----- nvinfo : EIATTR_KPARAM_INFO
	.align		4
.L_17:
        /*0038*/ 	.byte	0x04, 0x17
        /*003a*/ 	.short	(.L_19 - .L_18)
.L_18:
        /*003c*/ 	.word	0x00000000
        /*0040*/ 	.short	0x0004
        /*0042*/ 	.short	0x0020
        /*0044*/ 	.byte	0x00, 0xf4, 0x21, 0x00


	//----- nvinfo : EIATTR_KPARAM_INFO
	.align		4
.L_19:
        /*0048*/ 	.byte	0x04, 0x17
        /*004a*/ 	.short	(.L_21 - .L_20)
.L_20:
        /*004c*/ 	.word	0x00000000
        /*0050*/ 	.short	0x0003
        /*0052*/ 	.short	0x0018
        /*0054*/ 	.byte	0x00, 0xf4, 0x21, 0x00


	//----- nvinfo : EIATTR_KPARAM_INFO
	.align		4
.L_21:
        /*0058*/ 	.byte	0x04, 0x17
        /*005a*/ 	.short	(.L_23 - .L_22)
.L_22:
        /*005c*/ 	.word	0x00000000
        /*0060*/ 	.short	0x0002
        /*0062*/ 	.short	0x0010
        /*0064*/ 	.byte	0x00, 0xf4, 0x21, 0x00


	//----- nvinfo : EIATTR_KPARAM_INFO
	.align		4
.L_23:
        /*0068*/ 	.byte	0x04, 0x17
        /*006a*/ 	.short	(.L_25 - .L_24)
.L_24:
        /*006c*/ 	.word	0x00000000
        /*0070*/ 	.short	0x0001
        /*0072*/ 	.short	0x0008
        /*0074*/ 	.byte	0x00, 0xf4, 0x21, 0x00


	//----- nvinfo : EIATTR_KPARAM_INFO
	.align		4
.L_25:
        /*0078*/ 	.byte	0x04, 0x17
        /*007a*/ 	.short	(.L_27 - .L_26)
.L_26:
        /*007c*/ 	.word	0x00000000
        /*0080*/ 	.short	0x0000
        /*0082*/ 	.short	0x0000
        /*0084*/ 	.byte	0x00, 0xf4, 0x21, 0x00


	//----- nvinfo : EIATTR_SPARSE_MMA_MASK
	.align		4
.L_27:
        /*0088*/ 	.byte	0x03, 0x50
        /*008a*/ 	.short	0x0000


	//----- nvinfo : EIATTR_MAXREG_COUNT
	.align		4
        /*008c*/ 	.byte	0x03, 0x1b
        /*008e*/ 	.short	0x00ff


	//----- nvinfo : EIATTR_EXIT_INSTR_OFFSETS
	.align		4
        /*0090*/ 	.byte	0x04, 0x1c
        /*0092*/ 	.short	(.L_29 - .L_28)


	//   ....[0]....
.L_28:
        /*0094*/ 	.word	0x00001430


	//   ....[1]....
        /*0098*/ 	.word	0x00001450


	//----- nvinfo : EIATTR_REQNTID
	.align		4
.L_29:
        /*009c*/ 	.byte	0x04, 0x10
        /*009e*/ 	.short	(.L_31 - .L_30)
.L_30:
        /*00a0*/ 	.word	0x00000080
        /*00a4*/ 	.word	0x00000001
        /*00a8*/ 	.word	0x00000001


	//----- nvinfo : EIATTR_CBANK_PARAM_SIZE
	.align		4
.L_31:
        /*00ac*/ 	.byte	0x03, 0x19
        /*00ae*/ 	.short	0x003c


	//----- nvinfo : EIATTR_PARAM_CBANK
	.align		4
        /*00b0*/ 	.byte	0x04, 0x0a
        /*00b2*/ 	.short	(.L_33 - .L_32)
	.align		4
.L_32:
        /*00b4*/ 	.word	index@(.nv.constant0.triton_poi_fused_cat_26)
        /*00b8*/ 	.short	0x0210
        /*00ba*/ 	.short	0x003c


	//----- nvinfo : EIATTR_SW_WAR
	.align		4
.L_33:
        /*00bc*/ 	.byte	0x04, 0x36
        /*00be*/ 	.short	(.L_35 - .L_34)
.L_34:
        /*00c0*/ 	.word	0x00000008
.L_35:


//--------------------- .nv.callgraph             --------------------------
	.section	.nv.callgraph,"",@"SHT_CUDA_CALLGRAPH"
	.align	4
	.sectionentsize	8
	.align		4
        /*0000*/ 	.word	0x00000000
	.align		4
        /*0004*/ 	.word	0xffffffff
	.align		4
        /*0008*/ 	.word	0x00000000
	.align		4
        /*000c*/ 	.word	0xfffffffe
	.align		4
        /*0010*/ 	.word	0x00000000
	.align		4
        /*0014*/ 	.word	0xfffffffd
	.align		4
        /*0018*/ 	.word	0x00000000
	.align		4
        /*001c*/ 	.word	0xfffffffc


//--------------------- .nv.constant4             --------------------------
	.section	.nv.constant4,"a",@progbits
	.align	8
	.align		8
.nv.constant4:
        /*0000*/ 	.dword	_$_str
	.align		8
        /*0008*/ 	.dword	_$_str_$_2


//--------------------- .text.triton_poi_fused_cat_26 --------------------------
	.section	.text.triton_poi_fused_cat_26,"ax",@progbits
	.align	128
        .global         triton_poi_fused_cat_26
        .type           triton_poi_fused_cat_26,@function
        .size           triton_poi_fused_cat_26,(.L_x_1 - triton_poi_fused_cat_26)
        .other          triton_poi_fused_cat_26,@"STO_CUDA_ENTRY STV_DEFAULT"
triton_poi_fused_cat_26:
.text.triton_poi_fused_cat_26:
[----:B------:R-:W0:Y:S01]  /*0000*/  LDC R1, c[0x0][0x28] ;  /* 0x00000a00ff017b82 */ /* 0x000e220000000800 */
[----:B------:R-:W1:Y:S07]  /*0010*/  S2R R0, SR_TID.X ;  /* 0x0000000000007919 */ /* 0x000e6e0000002100 */
[----:B------:R-:W2:Y:S01]  /*0020*/  LDC.64 R6, c[0x0][0x220] ;  /* 0x00008800ff067b82 */ /* 0x000ea20000000a00 */
[----:B------:R-:W-:Y:S01]  /*0030*/  IMAD.MOV.U32 R4, RZ, RZ, RZ ;  /* 0x000000ffff047224 */ /* 0x000fe200078e00ff */
[----:B------:R-:W-:Y:S01]  /*0040*/  ULDC.64 UR4, c[0x0][0x208] ;  /* 0x0000820000047ab9 */ /* 0x000fe20000000a00 */
[----:B------:R-:W3:Y:S01]  /*0050*/  S2R R9, SR_CTAID.X ;  /* 0x0000000000097919 */ /* 0x000ee20000002500 */
[----:B------:R-:W-:-:S02]  /*0060*/  CS2R R12, SRZ ;  /* 0x00000000000c7805 */ /* 0x000fc4000001ff00 */
[----:B------:R-:W-:Y:S02]  /*0070*/  CS2R R22, SRZ ;  /* 0x0000000000167805 */ /* 0x000fe4000001ff00 */
[----:B------:R-:W-:Y:S01]  /*0080*/  CS2R R42, SRZ ;  /* 0x00000000002a7805 */ /* 0x000fe2000001ff00 */
[----:B------:R-:W-:Y:S01]  /*0090*/  IMAD.MOV.U32 R38, RZ, RZ, RZ ;  /* 0x000000ffff267224 */ /* 0x000fe200078e00ff */
[----:B------:R-:W-:Y:S01]  /*00a0*/  CS2R R32, SRZ ;  /* 0x0000000000207805 */ /* 0x000fe2000001ff00 */
[----:B------:R-:W-:Y:S02]  /*00b0*/  IMAD.MOV.U32 R34, RZ, RZ, RZ ;  /* 0x000000ffff227224 */ /* 0x000fe400078e00ff */
[----:B------:R-:W-:Y:S01]  /*00c0*/  IMAD.MOV.U32 R31, RZ, RZ, RZ ;  /* 0x000000ffff1f7224 */ /* 0x000fe200078e00ff */
[----:B------:R-:W-:Y:S01]  /*00d0*/  CS2R R20, SRZ ;  /* 0x0000000000147805 */ /* 0x000fe2000001ff00 */
[----:B------:R-:W-:Y:S01]  /*00e0*/  IMAD.MOV.U32 R41, RZ, RZ, RZ ;  /* 0x000000ffff297224 */ /* 0x000fe200078e00ff */
[----:B------:R-:W-:Y:S01]  /*00f0*/  CS2R R36, SRZ ;  /* 0x0000000000247805 */ /* 0x000fe2000001ff00 */
[----:B------:R-:W-:Y:S01]  /*0100*/  ULDC.64 UR6, c[0x0][0x238] ;  /* 0x00008e0000067ab9 */ /* 0x000fe20000000a00 */
[----:B-1----:R-:W-:-:S05]  /*0110*/  IMAD.SHL.U32 R0, R0, 0x4, RZ ;  /* 0x0000000400007824 */ /* 0x002fca00078e00ff */
[----:B------:R-:W-:-:S05]  /*0120*/  LOP3.LUT R0, R0, 0x1fc, RZ, 0xc0, !PT ;  /* 0x000001fc00007812 */ /* 0x000fca00078ec0ff */
[----:B---3--:R-:W-:-:S05]  /*0130*/  IMAD R5, R9, 0x400, R0 ;  /* 0x0000040009057824 */ /* 0x008fca00078e0200 */
[----:B------:R-:W-:-:S04]  /*0140*/  SHF.R.S32.HI R0, RZ, 0x1f, R5 ;  /* 0x0000001fff007819 */ /* 0x000fc80000011405 */
[----:B------:R-:W-:-:S04]  /*0150*/  LEA.HI R0, R0, R5, RZ, 0x8 ;  /* 0x0000000500007211 */ /* 0x000fc800078f40ff */
[----:B------:R-:W-:-:S05]  /*0160*/  SHF.R.S32.HI R0, RZ, 0x8, R0 ;  /* 0x00000008ff007819 */ /* 0x000fca0000011400 */
[----:B------:R-:W-:-:S05]  /*0170*/  IMAD.HI R2, R0, 0xdbeb61f, RZ ;  /* 0x0dbeb61f00027827 */ /* 0x000fca00078e02ff */
[----:B------:R-:W-:-:S04]  /*0180*/  SHF.R.U32.HI R3, RZ, 0x1f, R2 ;  /* 0x0000001fff037819 */ /* 0x000fc80000011602 */
[----:B------:R-:W-:-:S05]  /*0190*/  LEA.HI.SX32 R3, R2, R3, 0x1d ;  /* 0x0000000302037211 */ /* 0x000fca00078feaff */
[----:B------:R-:W-:Y:S01]  /*01a0*/  IMAD R39, R3, -0x95, R0 ;  /* 0xffffff6b03277824 */ /* 0x000fe200078e0200 */
[----:B------:R-:W-:Y:S01]  /*01b0*/  SHF.R.S32.HI R3, RZ, 0x15, R9 ;  /* 0x00000015ff037819 */ /* 0x000fe20000011409 */
[----:B------:R-:W-:Y:S02]  /*01c0*/  VIADD R0, R5, 0x200 ;  /* 0x0000020005007836 */ /* 0x000fe40000000000 */
[C---:B--2---:R-:W-:Y:S01]  /*01d0*/  IMAD.WIDE R10, R39.reuse, 0x4, R6 ;  /* 0x00000004270a7825 */ /* 0x044fe200078e0206 */
[----:B------:R-:W-:-:S04]  /*01e0*/  ISETP.GE.AND P4, PT, R39, 0x80, PT ;  /* 0x000000802700780c */ /* 0x000fc80003f86270 */
[----:B------:R-:W-:Y:S02]  /*01f0*/  ISETP.LT.AND P3, PT, R5, 0x25400, !P4 ;  /* 0x000254000500780c */ /* 0x000fe40006761270 */
[----:B------:R-:W-:-:S04]  /*0200*/  SGXT R3, R3, 0x1 ;  /* 0x000000010303781a */ /* 0x000fc80000000200 */
[----:B------:R-:W-:-:S04]  /*0210*/  LEA.HI R3, R3, R0, RZ, 0x8 ;  /* 0x0000000003037211 */ /* 0x000fc800078f40ff */
[----:B------:R-:W-:-:S03]  /*0220*/  SHF.R.S32.HI R3, RZ, 0x8, R3 ;  /* 0x00000008ff037819 */ /* 0x000fc60000011403 */
[----:B------:R-:W2:Y:S02]  /*0230*/  @P3 LDG.E.EL R4, desc[UR4][R10.64] ;  /* 0x000000040a043981 */ /* 0x000ea4000c2e1900 */
[----:B------:R-:W-:Y:S02]  /*0240*/  IMAD.HI R2, R3, 0xdbeb61f, RZ ;  /* 0x0dbeb61f03027827 */ /* 0x000fe400078e02ff */
[----:B------:R-:W3:Y:S03]  /*0250*/  @P3 LDG.E.EL R12, desc[UR4][R10.64] ;  /* 0x000000040a0c3981 */ /* 0x000ee6000c2e1900 */
[----:B------:R-:W-:Y:S01]  /*0260*/  SHF.R.U32.HI R9, RZ, 0x1f, R2 ;  /* 0x0000001fff097819 */ /* 0x000fe20000011602 */
[----:B------:R-:W4:Y:S03]  /*0270*/  @P3 LDG.E.EL R13, desc[UR4][R10.64] ;  /* 0x000000040a0d3981 */ /* 0x000f26000c2e1900 */
[----:B------:R-:W-:-:S05]  /*0280*/  LEA.HI.SX32 R2, R2, R9, 0x1d ;  /* 0x0000000902027211 */ /* 0x000fca00078feaff */
[----:B------:R-:W-:Y:S02]  /*0290*/  IMAD R35, R2, -0x95, R3 ;  /* 0xffffff6b02237824 */ /* 0x000fe400078e0203 */
[----:B------:R-:W-:-:S03]  /*02a0*/  IMAD.MOV.U32 R2, RZ, RZ, RZ ;  /* 0x000000ffff027224 */ /* 0x000fc600078e00ff */
[----:B------:R-:W-:-:S03]  /*02b0*/  ISETP.GE.AND P1, PT, R35, 0x80, PT ;  /* 0x000000802300780c */ /* 0x000fc60003f26270 */
[----:B------:R-:W5:Y:S01]  /*02c0*/  @P3 LDG.E.EL R2, desc[UR4][R10.64] ;  /* 0x000000040a023981 */ /* 0x000f62000c2e1900 */
[----:B------:R-:W-:Y:S02]  /*02d0*/  ISETP.LT.AND P2, PT, R0, 0x25400, !P1 ;  /* 0x000254000000780c */ /* 0x000fe40004f41270 */
[----:B------:R-:W-:Y:S01]  /*02e0*/  CS2R R8, SRZ ;  /* 0x0000000000087805 */ /* 0x000fe2000001ff00 */
[----:B------:R-:W-:-:S10]  /*02f0*/  IMAD.WIDE R6, R35, 0x4, R6 ;  /* 0x0000000423067825 */ /* 0x000fd400078e0206 */
[----:B------:R-:W5:Y:S04]  /*0300*/  @P2 LDG.E.EL R9, desc[UR4][R6.64] ;  /* 0x0000000406092981 */ /* 0x000f68000c2e1900 */
[----:B------:R-:W5:Y:S04]  /*0310*/  @P2 LDG.E.EL R8, desc[UR4][R6.64] ;  /* 0x0000000406082981 */ /* 0x000f68000c2e1900 */
[----:B------:R-:W5:Y:S04]  /*0320*/  @P2 LDG.E.EL R23, desc[UR4][R6.64] ;  /* 0x0000000406172981 */ /* 0x000f68000c2e1900 */
[----:B------:R1:W5:Y:S02]  /*0330*/  @P2 LDG.E.EL R22, desc[UR4][R6.64] ;  /* 0x0000000406162981 */ /* 0x000364000c2e1900 */
[----:B-1----:R-:W1:Y:S01]  /*0340*/  LDC.64 R6, c[0x0][0x218] ;  /* 0x00008600ff067b82 */ /* 0x002e620000000a00 */
[----:B--2---:R-:W-:-:S02]  /*0350*/  SEL R3, R4, RZ, P3 ;  /* 0x000000ff04037207 */ /* 0x004fc40001800000 */
[----:B---3--:R-:W-:-:S03]  /*0360*/  SEL R4, R12, RZ, P3 ;  /* 0x000000ff0c047207 */ /* 0x008fc60001800000 */
[----:B------:R-:W-:Y:S01]  /*0370*/  FADD R3, R3, 9.9999997473787516356e-06 ;  /* 0x3727c5ac03037421 */ /* 0x000fe20000000000 */
[----:B------:R-:W-:Y:S01]  /*0380*/  IMAD.MOV.U32 R12, RZ, RZ, 0x3e800000 ;  /* 0x3e800000ff0c7424 */ /* 0x000fe200078e00ff */
[----:B----4-:R-:W-:Y:S02]  /*0390*/  SEL R10, R13, RZ, P3 ;  /* 0x000000ff0d0a7207 */ /* 0x010fe40001800000 */
[----:B------:R2:W3:Y:S01]  /*03a0*/  MUFU.SQRT R11, R3 ;  /* 0x00000003000b7308 */ /* 0x0004e20000002000 */
[----:B------:R-:W-:Y:S02]  /*03b0*/  FADD R4, R4, 9.9999997473787516356e-06 ;  /* 0x3727c5ac04047421 */ /* 0x000fe40000000000 */
[----:B------:R-:W-:-:S05]  /*03c0*/  FADD R10, R10, 9.9999997473787516356e-06 ;  /* 0x3727c5ac0a0a7421 */ /* 0x000fca0000000000 */
[----:B------:R-:W4:Y:S01]  /*03d0*/  MUFU.SQRT R14, R4 ;  /* 0x00000004000e7308 */ /* 0x000f220000002000 */
[----:B--2---:R-:W-:Y:S01]  /*03e0*/  IMAD.HI R3, R0, 0xdbeb61f, RZ ;  /* 0x0dbeb61f00037827 */ /* 0x004fe200078e02ff */
[----:B---3--:R-:W-:-:S06]  /*03f0*/  FSETP.GT.AND P0, PT, R11, 8.50705917302346158658e+37, PT ;  /* 0x7e8000000b00780b */ /* 0x008fcc0003f04000 */
[----:B------:R-:W2:Y:S01]  /*0400*/  MUFU.SQRT R18, R10 ;  /* 0x0000000a00127308 */ /* 0x000ea20000002000 */
[C---:B------:R-:W-:Y:S02]  /*0410*/  FSETP.GEU.AND P5, PT, R11.reuse, 1.175494350822287508e-38, PT ;  /* 0x008000000b00780b */ /* 0x040fe40003fae000 */
[----:B-----5:R-:W-:Y:S02]  /*0420*/  SEL R24, R2, RZ, P3 ;  /* 0x000000ff02187207 */ /* 0x020fe40001800000 */
[----:B------:R-:W-:Y:S02]  /*0430*/  FSEL R15, R12, 1, P0 ;  /* 0x3f8000000c0f7808 */ /* 0x000fe40000000000 */
[----:B----4-:R-:W-:Y:S01]  /*0440*/  FSETP.GT.AND P6, PT, R14, 8.50705917302346158658e+37, PT ;  /* 0x7e8000000e00780b */ /* 0x010fe20003fc4000 */
[----:B------:R-:W-:Y:S01]  /*0450*/  FADD R24, R24, 9.9999997473787516356e-06 ;  /* 0x3727c5ac18187421 */ /* 0x000fe20000000000 */
[----:B------:R-:W-:Y:S02]  /*0460*/  SHF.R.U32.HI R4, RZ, 0x1f, R3 ;  /* 0x0000001fff047819 */ /* 0x000fe40000011603 */
[----:B------:R-:W-:Y:S01]  /*0470*/  FSEL R16, R12, 1, P6 ;  /* 0x3f8000000c107808 */ /* 0x000fe20003000000 */
[----:B------:R-:W-:Y:S01]  /*0480*/  @P0 FMUL R11, R11, 0.25 ;  /* 0x3e8000000b0b0820 */ /* 0x000fe20000400000 */
[----:B------:R-:W-:Y:S01]  /*0490*/  FSETP.GEU.AND P0, PT, R14, 1.175494350822287508e-38, PT ;  /* 0x008000000e00780b */ /* 0x000fe20003f0e000 */
[----:B------:R-:W-:Y:S01]  /*04a0*/  @!P5 FMUL R15, R15, 16777216 ;  /* 0x4b8000000f0fd820 */ /* 0x000fe20000400000 */
[----:B------:R-:W3:Y:S01]  /*04b0*/  MUFU.SQRT R24, R24 ;  /* 0x0000001800187308 */ /* 0x000ee20000002000 */
[----:B------:R-:W-:Y:S01]  /*04c0*/  @!P5 FMUL R11, R11, 16777216 ;  /* 0x4b8000000b0bd820 */ /* 0x000fe20000400000 */
[----:B--2---:R-:W-:-:S02]  /*04d0*/  FSETP.GT.AND P5, PT, R18, 8.50705917302346158658e+37, PT ;  /* 0x7e8000001200780b */ /* 0x004fc40003fa4000 */
[----:B------:R-:W-:Y:S01]  /*04e0*/  LEA.HI.SX32 R3, R3, R4, 0x15 ;  /* 0x0000000403037211 */ /* 0x000fe200078faaff */
[----:B------:R-:W-:Y:S01]  /*04f0*/  @P6 FMUL R14, R14, 0.25 ;  /* 0x3e8000000e0e6820 */ /* 0x000fe20000400000 */
[----:B------:R-:W-:Y:S02]  /*0500*/  SEL R9, R9, RZ, P2 ;  /* 0x000000ff09097207 */ /* 0x000fe40001000000 */
[----:B------:R-:W-:Y:S01]  /*0510*/  FSETP.GEU.AND P6, PT, R18, 1.175494350822287508e-38, PT ;  /* 0x008000001200780b */ /* 0x000fe20003fce000 */
[----:B------:R-:W-:Y:S01]  /*0520*/  IMAD R4, R3, -0x9500, R0 ;  /* 0xffff6b0003047824 */ /* 0x000fe200078e0200 */
[----:B------:R-:W-:Y:S01]  /*0530*/  SEL R29, R8, RZ, P2 ;  /* 0x000000ff081d7207 */ /* 0x000fe20001000000 */
[----:B------:R-:W-:Y:S01]  /*0540*/  FADD R30, R9, 9.9999997473787516356e-06 ;  /* 0x3727c5ac091e7421 */ /* 0x000fe20000000000 */
[----:B------:R-:W-:Y:S01]  /*0550*/  @!P0 FMUL R14, R14, 16777216 ;  /* 0x4b8000000e0e8820 */ /* 0x000fe20000400000 */
[----:B------:R-:W-:Y:S01]  /*0560*/  IMAD R13, R3, 0x8000, R4 ;  /* 0x00008000030d7824 */ /* 0x000fe200078e0204 */
[----:B------:R-:W-:Y:S01]  /*0570*/  FSEL R3, R12, 1, P5 ;  /* 0x3f8000000c037808 */ /* 0x000fe20002800000 */
[----:B------:R-:W-:Y:S01]  /*0580*/  @P5 FMUL R18, R18, 0.25 ;  /* 0x3e80000012125820 */ /* 0x000fe20000400000 */
[----:B---3--:R-:W-:Y:S01]  /*0590*/  FSETP.GT.AND P5, PT, R24, 8.50705917302346158658e+37, PT ;  /* 0x7e8000001800780b */ /* 0x008fe20003fa4000 */
[----:B------:R-:W2:Y:S01]  /*05a0*/  MUFU.SQRT R30, R30 ;  /* 0x0000001e001e7308 */ /* 0x000ea20000002000 */
[----:B------:R-:W-:Y:S01]  /*05b0*/  FADD R29, R29, 9.9999997473787516356e-06 ;  /* 0x3727c5ac1d1d7421 */ /* 0x000fe20000000000 */
[----:B------:R-:W-:Y:S01]  /*05c0*/  @!P0 FMUL R16, R16, 16777216 ;  /* 0x4b80000010108820 */ /* 0x000fe20000400000 */
[----:B------:R-:W-:Y:S01]  /*05d0*/  SEL R23, R23, RZ, P2 ;  /* 0x000000ff17177207 */ /* 0x000fe20001000000 */
[----:B------:R-:W-:Y:S01]  /*05e0*/  @!P6 FMUL R18, R18, 16777216 ;  /* 0x4b8000001212e820 */ /* 0x000fe20000400000 */
[----:B------:R-:W-:Y:S01]  /*05f0*/  @!P6 FMUL R3, R3, 16777216 ;  /* 0x4b8000000303e820 */ /* 0x000fe20000400000 */
[----:B------:R-:W-:Y:S01]  /*0600*/  FSETP.GEU.AND P6, PT, R24, 1.175494350822287508e-38, PT ;  /* 0x008000001800780b */ /* 0x000fe20003fce000 */
[----:B------:R-:W3:Y:S01]  /*0610*/  LDC.64 R8, c[0x0][0x230] ;  /* 0x00008c00ff087b82 */ /* 0x000ee20000000a00 */
[----:B------:R-:W4:Y:S01]  /*0620*/  MUFU.RCP R19, R14 ;  /* 0x0000000e00137308 */ /* 0x000f220000001000 */
[----:B------:R-:W-:-:S07]  /*0630*/  FSEL R26, R12, 1, P5 ;  /* 0x3f8000000c1a7808 */ /* 0x000fce0002800000 */
[----:B------:R-:W5:Y:S01]  /*0640*/  MUFU.RCP R10, R11 ;  /* 0x0000000b000a7308 */ /* 0x000f620000001000 */
[----:B------:R-:W-:Y:S01]  /*0650*/  @P5 FMUL R24, R24, 0.25 ;  /* 0x3e80000018185820 */ /* 0x000fe20000400000 */
[----:B--2---:R-:W-:Y:S01]  /*0660*/  FSETP.GT.AND P5, PT, R30, 8.50705917302346158658e+37, PT ;  /* 0x7e8000001e00780b */ /* 0x004fe20003fa4000 */
[----:B------:R-:W-:Y:S01]  /*0670*/  @!P6 FMUL R26, R26, 16777216 ;  /* 0x4b8000001a1ae820 */ /* 0x000fe20000400000 */
[----:B------:R-:W-:-:S04]  /*0680*/  SEL R22, R22, RZ, P2 ;  /* 0x000000ff16167207 */ /* 0x000fc80001000000 */
[----:B------:R-:W2:Y:S01]  /*0690*/  MUFU.SQRT R29, R29 ;  /* 0x0000001d001d7308 */ /* 0x000ea20000002000 */
[----:B----4-:R-:W-:Y:S01]  /*06a0*/  FMUL R19, R19, R16 ;  /* 0x0000001013137220 */ /* 0x010fe20000400000 */
[----:B------:R-:W-:Y:S01]  /*06b0*/  @!P6 FMUL R24, R24, 16777216 ;  /* 0x4b8000001818e820 */ /* 0x000fe20000400000 */
[----:B------:R-:W4:Y:S01]  /*06c0*/  LDC.64 R16, c[0x0][0x228] ;  /* 0x00008a00ff107b82 */ /* 0x000f220000000a00 */
[----:B------:R-:W-:Y:S01]  /*06d0*/  FSETP.GEU.AND P6, PT, R30, 1.175494350822287508e-38, PT ;  /* 0x008000001e00780b */ /* 0x000fe20003fce000 */
[----:B------:R-:W-:Y:S01]  /*06e0*/  FADD R45, R23, 9.9999997473787516356e-06 ;  /* 0x3727c5ac172d7421 */ /* 0x000fe20000000000 */
[----:B------:R-:W-:Y:S02]  /*06f0*/  ISETP.GE.AND P0, PT, R0, 0x25400, PT ;  /* 0x000254000000780c */ /* 0x000fe40003f06270 */
[----:B------:R2:W3:Y:S01]  /*0700*/  MUFU.RCP R40, R18 ;  /* 0x0000001200287308 */ /* 0x0004e20000001000 */
[----:B------:R-:W-:Y:S01]  /*0710*/  FSEL R27, R12, 1, P5 ;  /* 0x3f8000000c1b7808 */ /* 0x000fe20002800000 */
[----:B------:R-:W-:Y:S01]  /*0720*/  @P5 FMUL R30, R30, 0.25 ;  /* 0x3e8000001e1e5820 */ /* 0x000fe20000400000 */
[----:B-----5:R-:W-:Y:S01]  /*0730*/  FMUL R10, R10, R15 ;  /* 0x0000000f0a0a7220 */ /* 0x020fe20000400000 */
[----:B-1----:R-:W-:Y:S01]  /*0740*/  IMAD.WIDE R14, R39, 0x4, R6 ;  /* 0x00000004270e7825 */ /* 0x002fe200078e0206 */
[----:B--2---:R-:W-:-:S03]  /*0750*/  FSETP.GT.AND P5, PT, R29, 8.50705917302346158658e+37, PT ;  /* 0x7e8000001d00780b */ /* 0x004fc60003fa4000 */
[----:B------:R-:W1:Y:S01]  /*0760*/  MUFU.SQRT R45, R45 ;  /* 0x0000002d002d7308 */ /* 0x000e620000002000 */
[----:B------:R-:W-:Y:S01]  /*0770*/  @!P6 FMUL R30, R30, 16777216 ;  /* 0x4b8000001e1ee820 */ /* 0x000fe20000400000 */
[----:B------:R-:W-:Y:S01]  /*0780*/  @!P6 FMUL R27, R27, 16777216 ;  /* 0x4b8000001b1be820 */ /* 0x000fe20000400000 */
[----:B------:R-:W-:Y:S01]  /*0790*/  FSETP.GEU.AND P6, PT, R29, 1.175494350822287508e-38, PT ;  /* 0x008000001d00780b */ /* 0x000fe20003fce000 */
[----:B0-----:R-:W-:Y:S02]  /*07a0*/  IMAD.MOV.U32 R18, RZ, RZ, RZ ;  /* 0x000000ffff127224 */ /* 0x001fe400078e00ff */
[----:B------:R-:W-:Y:S01]  /*07b0*/  FADD R22, R22, 9.9999997473787516356e-06 ;  /* 0x3727c5ac16167421 */ /* 0x000fe20000000000 */
[----:B------:R-:W-:Y:S02]  /*07c0*/  IMAD.MOV.U32 R0, RZ, RZ, RZ ;  /* 0x000000ffff007224 */ /* 0x000fe400078e00ff */
[----:B---3--:R-:W-:Y:S01]  /*07d0*/  FMUL R40, R40, R3 ;  /* 0x0000000328287220 */ /* 0x008fe20000400000 */
[----:B------:R-:W-:Y:S01]  /*07e0*/  IMAD.MOV.U32 R4, RZ, RZ, RZ ;  /* 0x000000ffff047224 */ /* 0x000fe200078e00ff */
[----:B------:R-:W-:Y:S01]  /*07f0*/  CS2R R2, SRZ ;  /* 0x0000000000027805 */ /* 0x000fe2000001ff00 */
[----:B------:R-:W-:Y:S01]  /*0800*/  IMAD.WIDE R6, R35, 0x4, R6 ;  /* 0x0000000423067825 */ /* 0x000fe200078e0206 */
[----:B------:R-:W-:Y:S01]  /*0810*/  FSEL R28, R12, 1, P5 ;  /* 0x3f8000000c1c7808 */ /* 0x000fe20002800000 */
[----:B------:R-:W2:Y:S01]  /*0820*/  @P3 LDG.E.EL R42, desc[UR4][R14.64] ;  /* 0x000000040e2a3981 */ /* 0x000ea2000c2e1900 */
[----:B------:R0:W-:Y:S01]  /*0830*/  MUFU.SQRT R44, R22 ;  /* 0x00000016002c7308 */ /* 0x0001e20000002000 */
[----:B------:R-:W-:-:S02]  /*0840*/  IMAD.MOV.U32 R11, RZ, RZ, RZ ;  /* 0x000000ffff0b7224 */ /* 0x000fc400078e00ff */
[----:B------:R-:W-:Y:S01]  /*0850*/  @P5 FMUL R29, R29, 0.25 ;  /* 0x3e8000001d1d5820 */ /* 0x000fe20000400000 */
[----:B------:R-:W3:Y:S01]  /*0860*/  @P3 LDG.E.EL R43, desc[UR4][R14.64] ;  /* 0x000000040e2b3981 */ /* 0x000ee2000c2e1900 */
[----:B-1----:R-:W-:-:S03]  /*0870*/  FSETP.GT.AND P5, PT, R45, 8.50705917302346158658e+37, PT ;  /* 0x7e8000002d00780b */ /* 0x002fc60003fa4000 */
[----:B------:R-:W5:Y:S04]  /*0880*/  @P3 LDG.E.EL R38, desc[UR4][R14.64] ;  /* 0x000000040e263981 */ /* 0x000f68000c2e1900 */
[----:B------:R4:W5:Y:S01]  /*0890*/  @P3 LDG.E.EL R18, desc[UR4][R14.64] ;  /* 0x000000040e123981 */ /* 0x000962000c2e1900 */
[----:B------:R-:W-:Y:S01]  /*08a0*/  @!P6 FMUL R29, R29, 16777216 ;  /* 0x4b8000001d1de820 */ /* 0x000fe20000400000 */
[----:B------:R-:W-:Y:S02]  /*08b0*/  @!P6 FMUL R28, R28, 16777216 ;  /* 0x4b8000001c1ce820 */ /* 0x000fe40000400000 */
[----:B------:R-:W5:Y:S01]  /*08c0*/  @P2 LDG.E.EL R0, desc[UR4][R6.64] ;  /* 0x0000000406002981 */ /* 0x000f62000c2e1900 */
[----:B------:R-:W-:-:S03]  /*08d0*/  FSETP.GEU.AND P6, PT, R45, 1.175494350822287508e-38, PT ;  /* 0x008000002d00780b */ /* 0x000fc60003fce000 */
[----:B------:R-:W5:Y:S01]  /*08e0*/  @P2 LDG.E.EL R4, desc[UR4][R6.64] ;  /* 0x0000000406042981 */ /* 0x000f62000c2e1900 */
[----:B----4-:R-:W-:-:S03]  /*08f0*/  IMAD.WIDE R14, R39, 0x4, R16 ;  /* 0x00000004270e7825 */ /* 0x010fc600078e0210 */
[----:B------:R-:W4:Y:S01]  /*0900*/  @P2 LDG.E.EL R2, desc[UR4][R6.64] ;  /* 0x0000000406022981 */ /* 0x000f22000c2e1900 */
[----:B------:R-:W-:-:S03]  /*0910*/  IMAD.WIDE R16, R35, 0x4, R16 ;  /* 0x0000000423107825 */ /* 0x000fc600078e0210 */
[----:B------:R1:W4:Y:S04]  /*0920*/  @P2 LDG.E.EL R3, desc[UR4][R6.64] ;  /* 0x0000000406032981 */ /* 0x000328000c2e1900 */
[----:B------:R-:W4:Y:S04]  /*0930*/  @P3 LDG.E.EL R11, desc[UR4][R14.64] ;  /* 0x000000040e0b3981 */ /* 0x000f28000c2e1900 */
[----:B------:R-:W4:Y:S01]  /*0940*/  @P3 LDG.E.EL R34, desc[UR4][R14.64] ;  /* 0x000000040e223981 */ /* 0x000f22000c2e1900 */
[----:B-1----:R-:W-:-:S03]  /*0950*/  CS2R R6, SRZ ;  /* 0x0000000000067805 */ /* 0x002fc6000001ff00 */
[----:B------:R-:W4:Y:S04]  /*0960*/  @P3 LDG.E.EL R32, desc[UR4][R14.64] ;  /* 0x000000040e203981 */ /* 0x000f28000c2e1900 */
[----:B------:R1:W4:Y:S04]  /*0970*/  @P3 LDG.E.EL R31, desc[UR4][R14.64] ;  /* 0x000000040e1f3981 */ /* 0x000328000c2e1900 */
[----:B------:R-:W4:Y:S04]  /*0980*/  @P2 LDG.E.EL R6, desc[UR4][R16.64] ;  /* 0x0000000410062981 */ /* 0x000f28000c2e1900 */
[----:B------:R-:W4:Y:S01]  /*0990*/  @P2 LDG.E.EL R7, desc[UR4][R16.64] ;  /* 0x0000000410072981 */ /* 0x000f22000c2e1900 */
[----:B-1----:R-:W-:-:S03]  /*09a0*/  IMAD.WIDE R14, R39, 0x4, R8 ;  /* 0x00000004270e7825 */ /* 0x002fc600078e0208 */
[----:B------:R-:W4:Y:S04]  /*09b0*/  @P2 LDG.E.EL R20, desc[UR4][R16.64] ;  /* 0x0000000410142981 */ /* 0x000f28000c2e1900 */
[----:B------:R1:W4:Y:S01]  /*09c0*/  @P2 LDG.E.EL R21, desc[UR4][R16.64] ;  /* 0x0000000410152981 */ /* 0x000322000c2e1900 */
[----:B------:R-:W-:-:S03]  /*09d0*/  @P5 FMUL R45, R45, 0.25 ;  /* 0x3e8000002d2d5820 */ /* 0x000fc60000400000 */
[----:B------:R-:W4:Y:S04]  /*09e0*/  @P3 LDG.E.EL R41, desc[UR4][R14.64] ;  /* 0x000000040e293981 */ /* 0x000f28000c2e1900 */
[----:B------:R-:W4:Y:S01]  /*09f0*/  @P3 LDG.E.EL R36, desc[UR4][R14.64] ;  /* 0x000000040e243981 */ /* 0x000f22000c2e1900 */
[----:B-1----:R1:W1:Y:S03]  /*0a00*/  MUFU.RCP R17, R24 ;  /* 0x0000001800117308 */ /* 0x0022660000001000 */
[----:B------:R-:W4:Y:S04]  /*0a10*/  @P3 LDG.E.EL R37, desc[UR4][R14.64] ;  /* 0x000000040e253981 */ /* 0x000f28000c2e1900 */
[----:B------:R1:W4:Y:S01]  /*0a20*/  @P3 LDG.E.EL R33, desc[UR4][R14.64] ;  /* 0x000000040e213981 */ /* 0x000322000c2e1900 */
[----:B------:R-:W-:Y:S01]  /*0a30*/  @!P6 FMUL R45, R45, 16777216 ;  /* 0x4b8000002d2de820 */ /* 0x000fe20000400000 */
[----:B------:R-:W1:Y:S01]  /*0a40*/  MUFU.RCP R30, R30 ;  /* 0x0000001e001e7308 */ /* 0x000e620000001000 */
[----:B0-----:R-:W-:-:S02]  /*0a50*/  CS2R R22, SRZ ;  /* 0x0000000000167805 */ /* 0x001fc4000001ff00 */
[----:B-1----:R-:W-:Y:S01]  /*0a60*/  CS2R R24, SRZ ;  /* 0x0000000000187805 */ /* 0x002fe2000001ff00 */
[----:B------:R-:W-:Y:S01]  /*0a70*/  IMAD.WIDE R8, R35, 0x4, R8 ;  /* 0x0000000423087825 */ /* 0x000fe200078e0208 */
[----:B------:R-:W-:-:S03]  /*0a80*/  FSEL R14, R12, 1, P5 ;  /* 0x3f8000000c0e7808 */ /* 0x000fc60002800000 */
[----:B------:R-:W-:Y:S01]  /*0a90*/  FMUL R26, R17, R26 ;  /* 0x0000001a111a7220 */ /* 0x000fe20000400000 */
[----:B------:R-:W-:Y:S01]  /*0aa0*/  FSETP.GT.AND P5, PT, R44, 8.50705917302346158658e+37, PT ;  /* 0x7e8000002c00780b */ /* 0x000fe20003fa4000 */
[----:B------:R-:W0:Y:S01]  /*0ab0*/  LDC.64 R16, c[0x0][0x210] ;  /* 0x00008400ff107b82 */ /* 0x000e220000000a00 */
[----:B------:R-:W-:-:S04]  /*0ac0*/  IMAD.HI R15, R5, 0xdbeb61f, RZ ;  /* 0x0dbeb61f050f7827 */ /* 0x000fc800078e02ff */
[----:B------:R-:W-:Y:S01]  /*0ad0*/  @!P6 FMUL R14, R14, 16777216 ;  /* 0x4b8000000e0ee820 */ /* 0x000fe20000400000 */
[----:B------:R-:W-:Y:S01]  /*0ae0*/  FSETP.GEU.AND P6, PT, R44, 1.175494350822287508e-38, PT ;  /* 0x008000002c00780b */ /* 0x000fe20003fce000 */
[----:B------:R-:W4:Y:S01]  /*0af0*/  @P2 LDG.E.EL R22, desc[UR4][R8.64] ;  /* 0x0000000408162981 */ /* 0x000f22000c2e1900 */
[----:B------:R-:W-:-:S03]  /*0b00*/  FMUL R27, R30, R27 ;  /* 0x0000001b1e1b7220 */ /* 0x000fc60000400000 */
[----:B------:R-:W4:Y:S01]  /*0b10*/  @P2 LDG.E.EL R23, desc[UR4][R8.64] ;  /* 0x0000000408172981 */ /* 0x000f22000c2e1900 */
[----:B------:R-:W-:-:S03]  /*0b20*/  @P5 FMUL R44, R44, 0.25 ;  /* 0x3e8000002c2c5820 */ /* 0x000fc60000400000 */
[----:B------:R-:W4:Y:S04]  /*0b30*/  @P2 LDG.E.EL R24, desc[UR4][R8.64] ;  /* 0x0000000408182981 */ /* 0x000f28000c2e1900 */
[----:B------:R-:W-:Y:S01]  /*0b40*/  @!P6 FMUL R44, R44, 16777216 ;  /* 0x4b8000002c2ce820 */ /* 0x000fe20000400000 */
[----:B------:R1:W4:Y:S01]  /*0b50*/  @P2 LDG.E.EL R25, desc[UR4][R8.64] ;  /* 0x0000000408192981 */ /* 0x000322000c2e1900 */
[----:B------:R-:W1:Y:S08]  /*0b60*/  MUFU.RCP R29, R29 ;  /* 0x0000001d001d7308 */ /* 0x000e700000001000 */
[----:B------:R-:W0:Y:S01]  /*0b70*/  MUFU.RCP R45, R45 ;  /* 0x0000002d002d7308 */ /* 0x000e220000001000 */
[----:B-1----:R-:W-:-:S04]  /*0b80*/  SHF.R.U32.HI R8, RZ, 0x1f, R15 ;  /* 0x0000001fff087819 */ /* 0x002fc8000001160f */
[----:B------:R-:W-:Y:S02]  /*0b90*/  LEA.HI.SX32 R8, R15, R8, 0x15 ;  /* 0x000000080f087211 */ /* 0x000fe400078faaff */
[----:B------:R-:W-:Y:S01]  /*0ba0*/  FSEL R15, R12, 1, P5 ;  /* 0x3f8000000c0f7808 */ /* 0x000fe20002800000 */
[----:B------:R-:W1:Y:S01]  /*0bb0*/  MUFU.RCP R30, R44 ;  /* 0x0000002c001e7308 */ /* 0x000e620000001000 */
[----:B------:R-:W-:Y:S01]  /*0bc0*/  FMUL R28, R29, R28 ;  /* 0x0000001c1d1c7220 */ /* 0x000fe20000400000 */
[C---:B------:R-:W-:Y:S02]  /*0bd0*/  IMAD R9, R8.reuse, -0x9500, R5 ;  /* 0xffff6b0008097824 */ /* 0x040fe400078e0205 */
[----:B------:R-:W-:Y:S02]  /*0be0*/  @!P6 FMUL R15, R15, 16777216 ;  /* 0x4b8000000f0fe820 */ /* 0x000fe40000400000 */
[----:B------:R-:W-:Y:S02]  /*0bf0*/  IMAD R9, R8, 0x8000, R9 ;  /* 0x0000800008097824 */ /* 0x000fe400078e0209 */
[----:B0-----:R-:W-:-:S02]  /*0c00*/  FMUL R29, R45, R14 ;  /* 0x0000000e2d1d7220 */ /* 0x001fc40000400000 */
[----:B------:R-:W-:-:S04]  /*0c10*/  IMAD.WIDE R8, R9, 0x4, R16 ;  /* 0x0000000409087825 */ /* 0x000fc800078e0210 */
[----:B------:R-:W-:-:S04]  /*0c20*/  IMAD.WIDE R16, R13, 0x4, R16 ;  /* 0x000000040d107825 */ /* 0x000fc800078e0210 */
[----:B-1----:R-:W-:Y:S01]  /*0c30*/  FMUL R30, R30, R15 ;  /* 0x0000000f1e1e7220 */ /* 0x002fe20000400000 */
[----:B------:R-:W-:Y:S02]  /*0c40*/  CS2R R12, SRZ ;  /* 0x00000000000c7805 */ /* 0x000fe4000001ff00 */
[----:B------:R-:W-:-:S06]  /*0c50*/  CS2R R14, SRZ ;  /* 0x00000000000e7805 */ /* 0x000fcc000001ff00 */
[----:B------:R0:W4:Y:S02]  /*0c60*/  @P3 LDG.E.128 R12, desc[UR4][R8.64] ;  /* 0x00000004080c3981 */ /* 0x000124000c1e1d00 */
[----:B0-----:R-:W-:Y:S02]  /*0c70*/  CS2R R8, SRZ ;  /* 0x0000000000087805 */ /* 0x001fe4000001ff00 */
[----:B--2---:R-:W-:Y:S02]  /*0c80*/  SEL R45, R42, RZ, P3 ;  /* 0x000000ff2a2d7207 */ /* 0x004fe40001800000 */
[----:B---3--:R-:W-:Y:S02]  /*0c90*/  SEL R42, R43, RZ, P3 ;  /* 0x000000ff2b2a7207 */ /* 0x008fe40001800000 */
[----:B-----5:R-:W-:Y:S02]  /*0ca0*/  SEL R43, R38, RZ, P3 ;  /* 0x000000ff262b7207 */ /* 0x020fe40001800000 */
[----:B------:R-:W-:-:S02]  /*0cb0*/  SEL R18, R18, RZ, P3 ;  /* 0x000000ff12127207 */ /* 0x000fc40001800000 */
[----:B----4-:R-:W-:Y:S02]  /*0cc0*/  SEL R11, R11, RZ, P3 ;  /* 0x000000ff0b0b7207 */ /* 0x010fe40001800000 */
[----:B------:R-:W-:Y:S02]  /*0cd0*/  SEL R38, R41, RZ, P3 ;  /* 0x000000ff29267207 */ /* 0x000fe40001800000 */
[----:B------:R-:W-:Y:S02]  /*0ce0*/  SEL R31, R31, RZ, P3 ;  /* 0x000000ff1f1f7207 */ /* 0x000fe40001800000 */
[----:B------:R-:W-:Y:S02]  /*0cf0*/  SEL R36, R36, RZ, P3 ;  /* 0x000000ff24247207 */ /* 0x000fe40001800000 */
[----:B------:R-:W-:Y:S02]  /*0d00*/  SEL R44, R33, RZ, P3 ;  /* 0x000000ff212c7207 */ /* 0x000fe40001800000 */
[----:B------:R-:W-:-:S02]  /*0d10*/  SEL R12, R12, RZ, P3 ;  /* 0x000000ff0c0c7207 */ /* 0x000fc40001800000 */
[----:B------:R-:W-:Y:S02]  /*0d20*/  SEL R13, R13, RZ, P3 ;  /* 0x000000ff0d0d7207 */ /* 0x000fe40001800000 */
[----:B------:R-:W-:Y:S01]  /*0d30*/  SEL R14, R14, RZ, P3 ;  /* 0x000000ff0e0e7207 */ /* 0x000fe20001800000 */
[----:B------:R-:W-:Y:S01]  /*0d40*/  FADD R45, R12, -R45 ;  /* 0x8000002d0c2d7221 */ /* 0x000fe20000000000 */
[----:B------:R-:W-:Y:S01]  /*0d50*/  SEL R15, R15, RZ, P3 ;  /* 0x000000ff0f0f7207 */ /* 0x000fe20001800000 */
[----:B------:R-:W-:Y:S02]  /*0d60*/  VIADD R12, R5, 0x200 ;  /* 0x00000200050c7836 */ /* 0x000fe40000000000 */
[----:B------:R-:W-:Y:S01]  /*0d70*/  FADD R42, R13, -R42 ;  /* 0x8000002a0d2a7221 */ /* 0x000fe20000000000 */
[----:B------:R-:W-:Y:S01]  /*0d80*/  FADD R13, R14, -R43 ;  /* 0x8000002b0e0d7221 */ /* 0x000fe20000000000 */
[----:B------:R-:W-:-:S04]  /*0d90*/  IMAD.HI R14, R5, 0xdbeb61f, RZ ;  /* 0x0dbeb61f050e7827 */ /* 0x000fc800078e02ff */
[----:B------:R-:W-:Y:S01]  /*0da0*/  FADD R41, R15, -R18 ;  /* 0x800000120f297221 */ /* 0x000fe20000000000 */
[----:B------:R-:W-:Y:S01]  /*0db0*/  FMUL R10, R10, R45 ;  /* 0x0000002d0a0a7220 */ /* 0x000fe20000400000 */
[----:B------:R-:W-:Y:S01]  /*0dc0*/  IMAD.HI R15, R12, 0xdbeb61f, RZ ;  /* 0x0dbeb61f0c0f7827 */ /* 0x000fe200078e02ff */
[----:B------:R-:W-:-:S03]  /*0dd0*/  SHF.R.S32.HI R12, RZ, 0x1f, R5 ;  /* 0x0000001fff0c7819 */ /* 0x000fc60000011405 */
[----:B------:R-:W-:Y:S01]  /*0de0*/  FFMA R38, R11, R10, R38 ;  /* 0x0000000a0b267223 */ /* 0x000fe20000000026 */
[----:B------:R-:W-:Y:S01]  /*0df0*/  SHF.R.U32.HI R43, RZ, 0x1f, R14 ;  /* 0x0000001fff2b7819 */ /* 0x000fe2000001160e */
[----:B------:R-:W-:Y:S01]  /*0e00*/  IMAD.MOV.U32 R10, RZ, RZ, RZ ;  /* 0x000000ffff0a7224 */ /* 0x000fe200078e00ff */
[----:B------:R-:W-:Y:S01]  /*0e10*/  LEA.HI R12, R12, R5, RZ, 0x8 ;  /* 0x000000050c0c7211 */ /* 0x000fe200078f40ff */
[----:B------:R-:W-:Y:S01]  /*0e20*/  IMAD.MOV.U32 R11, RZ, RZ, RZ ;  /* 0x000000ffff0b7224 */ /* 0x000fe200078e00ff */
[----:B------:R-:W-:Y:S02]  /*0e30*/  LEA.HI.SX32 R43, R14, R43, 0x15 ;  /* 0x0000002b0e2b7211 */ /* 0x000fe400078faaff */
[----:B------:R-:W-:Y:S02]  /*0e40*/  LOP3.LUT R14, R12, 0xffffff00, RZ, 0xc0, !PT ;  /* 0xffffff000c0e7812 */ /* 0x000fe400078ec0ff */
[----:B------:R-:W-:Y:S01]  /*0e50*/  SHF.R.U32.HI R18, RZ, 0x1f, R15 ;  /* 0x0000001fff127819 */ /* 0x000fe2000001160f */
[----:B------:R0:W2:Y:S01]  /*0e60*/  @P2 LDG.E.128 R8, desc[UR4][R16.64] ;  /* 0x0000000410082981 */ /* 0x0000a2000c1e1d00 */
[----:B------:R-:W-:-:S02]  /*0e70*/  IMAD R12, R43, 0x1500, RZ ;  /* 0x000015002b0c7824 */ /* 0x000fc400078e02ff */
[----:B------:R-:W-:Y:S01]  /*0e80*/  FMUL R40, R40, R13 ;  /* 0x0000000d28287220 */ /* 0x000fe20000400000 */
[----:B------:R-:W-:Y:S01]  /*0e90*/  LEA.HI.SX32 R15, R15, R18, 0x15 ;  /* 0x000000120f0f7211 */ /* 0x000fe200078faaff */
[----:B------:R-:W-:-:S04]  /*0ea0*/  FMUL R42, R19, R42 ;  /* 0x0000002a132a7220 */ /* 0x000fc80000400000 */
[----:B------:R-:W-:Y:S02]  /*0eb0*/  IMAD R15, R15, 0x1500, RZ ;  /* 0x000015000f0f7824 */ /* 0x000fe400078e02ff */
[----:B0-----:R-:W-:Y:S01]  /*0ec0*/  IMAD.IADD R17, R5, 0x1, -R14 ;  /* 0x0000000105117824 */ /* 0x001fe200078e0a0e */
[----:B------:R-:W-:Y:S01]  /*0ed0*/  SHF.R.S32.HI R16, RZ, 0x1f, R12 ;  /* 0x0000001fff107819 */ /* 0x000fe2000001140c */
[----:B------:R-:W-:-:S03]  /*0ee0*/  IMAD.SHL.U32 R14, R39, 0x100, RZ ;  /* 0x00000100270e7824 */ /* 0x000fc600078e00ff */
[----:B------:R-:W-:Y:S02]  /*0ef0*/  SHF.R.S32.HI R18, RZ, 0x1f, R17 ;  /* 0x0000001fff127819 */ /* 0x000fe40000011411 */
[----:B------:R-:W-:Y:S02]  /*0f00*/  IADD3 R12, P5, P6, R14, R17, R12 ;  /* 0x000000110e0c7210 */ /* 0x000fe40007ebe00c */
[----:B------:R-:W-:Y:S01]  /*0f10*/  SHF.R.S32.HI R13, RZ, 0x1f, R14 ;  /* 0x0000001fff0d7819 */ /* 0x000fe2000001140e */
[----:B------:R-:W-:-:S03]  /*0f20*/  IMAD.SHL.U32 R14, R35, 0x100, RZ ;  /* 0x00000100230e7824 */ /* 0x000fc600078e00ff */
[----:B------:R-:W-:Y:S02]  /*0f30*/  IADD3.X R13, R13, R18, R16, P5, P6 ;  /* 0x000000120d0d7210 */ /* 0x000fe40002fec410 */
[--C-:B------:R-:W-:Y:S02]  /*0f40*/  IADD3 R17, P5, P6, R14, R17, R15.reuse ;  /* 0x000000110e117210 */ /* 0x100fe40007ebe00f */
[----:B------:R-:W-:Y:S02]  /*0f50*/  SHF.R.S32.HI R16, RZ, 0x1f, R15 ;  /* 0x0000001fff107819 */ /* 0x000fe4000001140f */
[----:B------:R-:W-:-:S04]  /*0f60*/  SHF.R.S32.HI R15, RZ, 0x1f, R14 ;  /* 0x0000001fff0f7819 */ /* 0x000fc8000001140e */
[----:B------:R-:W-:Y:S02]  /*0f70*/  IADD3.X R16, R15, R18, R16, P5, P6 ;  /* 0x000000120f107210 */ /* 0x000fe40002fec410 */
[----:B------:R-:W-:Y:S02]  /*0f80*/  CS2R R14, SRZ ;  /* 0x00000000000e7805 */ /* 0x000fe4000001ff00 */
[C---:B------:R-:W-:Y:S02]  /*0f90*/  LEA R18, P6, R12.reuse, UR6, 0x2 ;  /* 0x000000060c127c11 */ /* 0x040fe4000f8c10ff */
[----:B------:R-:W-:Y:S02]  /*0fa0*/  ISETP.GE.AND P5, PT, R5, 0x25400, PT ;  /* 0x000254000500780c */ /* 0x000fe40003fa6270 */
[----:B------:R-:W-:Y:S02]  /*0fb0*/  LEA.HI.X R19, R12, UR7, R13, 0x2, P6 ;  /* 0x000000070c137c11 */ /* 0x000fe4000b0f140d */
[----:B------:R-:W-:-:S02]  /*0fc0*/  CS2R R12, SRZ ;  /* 0x00000000000c7805 */ /* 0x000fc4000001ff00 */
[----:B------:R-:W-:Y:S02]  /*0fd0*/  ISETP.GT.AND P6, PT, R39, 0x7f, !P5 ;  /* 0x0000007f2700780c */ /* 0x000fe40006fc4270 */
[----:B------:R-:W-:Y:S02]  /*0fe0*/  SEL R39, R34, RZ, P3 ;  /* 0x000000ff22277207 */ /* 0x000fe40001800000 */
[----:B------:R-:W-:Y:S02]  /*0ff0*/  SEL R43, R32, RZ, P3 ;  /* 0x000000ff202b7207 */ /* 0x000fe40001800000 */
[----:B------:R-:W-:Y:S02]  /*1000*/  SEL R34, R37, RZ, P3 ;  /* 0x000000ff25227207 */ /* 0x000fe40001800000 */
[----:B------:R-:W-:-:S05]  /*1010*/  LEA R32, P3, R17, UR6, 0x2 ;  /* 0x0000000611207c11 */ /* 0x000fca000f8610ff */
[----:B------:R0:W3:Y:S01]  /*1020*/  @P6 LDG.E.128 R12, desc[UR4][R18.64+-0x20000] ;  /* 0xfe000004120c6981 */ /* 0x0000e2000c1e1d00 */
[----:B------:R-:W-:Y:S02]  /*1030*/  LEA.HI.X R33, R17, UR7, R16, 0x2, P3 ;  /* 0x0000000711217c11 */ /* 0x000fe400098f1410 */
[----:B------:R-:W-:Y:S02]  /*1040*/  CS2R R16, SRZ ;  /* 0x0000000000107805 */ /* 0x000fe4000001ff00 */
[----:B------:R-:W-:Y:S02]  /*1050*/  ISETP.GT.AND P3, PT, R35, 0x7f, !P0 ;  /* 0x0000007f2300780c */ /* 0x000fe40004764270 */
[----:B0-----:R-:W-:-:S11]  /*1060*/  CS2R R18, SRZ ;  /* 0x0000000000127805 */ /* 0x001fd6000001ff00 */
[----:B------:R0:W4:Y:S01]  /*1070*/  @P3 LDG.E.128 R16, desc[UR4][R32.64+-0x20000] ;  /* 0xfe00000420103981 */ /* 0x000122000c1e1d00 */
[----:B------:R-:W-:Y:S01]  /*1080*/  FMUL R26, R26, R41 ;  /* 0x000000291a1a7220 */ /* 0x000fe20000400000 */
[----:B------:R-:W-:Y:S01]  /*1090*/  SEL R35, R0, RZ, P2 ;  /* 0x000000ff00237207 */ /* 0x000fe20001000000 */
[----:B------:R-:W-:Y:S01]  /*10a0*/  FFMA R36, R39, R42, R36 ;  /* 0x0000002a27247223 */ /* 0x000fe20000000024 */
[----:B------:R-:W-:Y:S01]  /*10b0*/  SEL R6, R6, RZ, P2 ;  /* 0x000000ff06067207 */ /* 0x000fe20001000000 */
[----:B------:R-:W-:Y:S01]  /*10c0*/  FFMA R31, R31, R26, R44 ;  /* 0x0000001a1f1f7223 */ /* 0x000fe2000000002c */
[----:B------:R-:W-:Y:S01]  /*10d0*/  SEL R7, R7, RZ, P2 ;  /* 0x000000ff07077207 */ /* 0x000fe20001000000 */
[----:B------:R-:W-:Y:S01]  /*10e0*/  FFMA R34, R43, R40, R34 ;  /* 0x000000282b227223 */ /* 0x000fe20000000022 */
[----:B------:R-:W-:Y:S02]  /*10f0*/  SEL R20, R20, RZ, P2 ;  /* 0x000000ff14147207 */ /* 0x000fe40001000000 */
[----:B0-----:R-:W-:-:S02]  /*1100*/  SEL R33, R4, RZ, P2 ;  /* 0x000000ff04217207 */ /* 0x001fc40001000000 */
[----:B------:R-:W-:Y:S02]  /*1110*/  SEL R32, R3, RZ, P2 ;  /* 0x000000ff03207207 */ /* 0x000fe40001000000 */
[----:B------:R-:W-:Y:S02]  /*1120*/  SEL R21, R21, RZ, P2 ;  /* 0x000000ff15157207 */ /* 0x000fe40001000000 */
[----:B------:R-:W-:Y:S02]  /*1130*/  SEL R3, R22, RZ, P2 ;  /* 0x000000ff16037207 */ /* 0x000fe40001000000 */
[----:B------:R-:W-:Y:S02]  /*1140*/  SEL R4, R25, RZ, P2 ;  /* 0x000000ff19047207 */ /* 0x000fe40001000000 */
[----:B--2---:R-:W-:Y:S02]  /*1150*/  SEL R8, R8, RZ, P2 ;  /* 0x000000ff08087207 */ /* 0x004fe40001000000 */
[----:B------:R-:W-:-:S02]  /*1160*/  SEL R26, R9, RZ, P2 ;  /* 0x000000ff091a7207 */ /* 0x000fc40001000000 */
[----:B------:R-:W-:Y:S01]  /*1170*/  SEL R10, R10, RZ, P2 ;  /* 0x000000ff0a0a7207 */ /* 0x000fe20001000000 */
[----:B------:R-:W-:Y:S01]  /*1180*/  FADD R0, R8, -R35 ;  /* 0x8000002308007221 */ /* 0x000fe20000000000 */
[----:B------:R-:W-:Y:S01]  /*1190*/  SEL R35, R2, RZ, P2 ;  /* 0x000000ff02237207 */ /* 0x000fe20001000000 */
[----:B------:R-:W0:Y:S01]  /*11a0*/  LDC.64 R8, c[0x0][0x240] ;  /* 0x00009000ff087b82 */ /* 0x000e220000000a00 */
[----:B------:R-:W-:Y:S01]  /*11b0*/  SEL R2, R23, RZ, P2 ;  /* 0x000000ff17027207 */ /* 0x000fe20001000000 */
[----:B------:R-:W-:Y:S01]  /*11c0*/  FADD R25, R26, -R33 ;  /* 0x800000211a197221 */ /* 0x000fe20000000000 */
[----:B------:R-:W-:Y:S01]  /*11d0*/  SEL R11, R11, RZ, P2 ;  /* 0x000000ff0b0b7207 */ /* 0x000fe20001000000 */
[----:B------:R-:W-:Y:S01]  /*11e0*/  FADD R10, R10, -R35 ;  /* 0x800000230a0a7221 */ /* 0x000fe20000000000 */
[----:B------:R-:W-:Y:S01]  /*11f0*/  SEL R23, R24, RZ, P2 ;  /* 0x000000ff18177207 */ /* 0x000fe20001000000 */
[----:B------:R-:W-:Y:S01]  /*1200*/  FMUL R25, R28, R25 ;  /* 0x000000191c197220 */ /* 0x000fe20000400000 */
[----:B------:R-:W-:Y:S01]  /*1210*/  FSETP.GEU.AND P2, PT, R38, RZ, PT ;  /* 0x000000ff2600720b */ /* 0x000fe20003f4e000 */
[----:B------:R-:W-:Y:S01]  /*1220*/  FADD R11, R11, -R32 ;  /* 0x800000200b0b7221 */ /* 0x000fe20000000000 */
[----:B------:R-:W-:Y:S01]  /*1230*/  FMUL R10, R29, R10 ;  /* 0x0000000a1d0a7220 */ /* 0x000fe20000400000 */
[----:B------:R-:W-:Y:S01]  /*1240*/  FMUL R0, R27, R0 ;  /* 0x000000001b007220 */ /* 0x000fe20000400000 */
[----:B------:R-:W-:Y:S01]  /*1250*/  FFMA R2, R7, R25, R2 ;  /* 0x0000001907027223 */ /* 0x000fe20000000002 */
[----:B------:R-:W-:Y:S01]  /*1260*/  FMUL R11, R30, R11 ;  /* 0x0000000b1e0b7220 */ /* 0x000fe20000400000 */
[----:B------:R-:W-:Y:S01]  /*1270*/  FFMA R10, R20, R10, R23 ;  /* 0x0000000a140a7223 */ /* 0x000fe20000000017 */
[----:B------:R-:W-:-:S02]  /*1280*/  FFMA R0, R6, R0, R3 ;  /* 0x0000000006007223 */ /* 0x000fc40000000003 */
[----:B------:R-:W-:Y:S01]  /*1290*/  FFMA R4, R21, R11, R4 ;  /* 0x0000000b15047223 */ /* 0x000fe20000000004 */
[----:B0-----:R-:W-:Y:S01]  /*12a0*/  IMAD.WIDE R8, R5, 0x4, R8 ;  /* 0x0000000405087825 */ /* 0x001fe200078e0208 */
[----:B---3--:R-:W-:Y:S02]  /*12b0*/  SEL R12, R12, RZ, P6 ;  /* 0x000000ff0c0c7207 */ /* 0x008fe40003000000 */
[----:B------:R-:W-:Y:S02]  /*12c0*/  @!P4 SEL R12, R38, RZ, P2 ;  /* 0x000000ff260cc207 */ /* 0x000fe40001000000 */
[C---:B------:R-:W-:Y:S02]  /*12d0*/  FSETP.GEU.AND P2, PT, R36.reuse, RZ, PT ;  /* 0x000000ff2400720b */ /* 0x040fe40003f4e000 */
[----:B------:R-:W-:Y:S02]  /*12e0*/  SEL R13, R13, RZ, P6 ;  /* 0x000000ff0d0d7207 */ /* 0x000fe40003000000 */
[----:B------:R-:W-:-:S02]  /*12f0*/  @!P4 SEL R13, R36, RZ, P2 ;  /* 0x000000ff240dc207 */ /* 0x000fc40001000000 */
[----:B------:R-:W-:Y:S02]  /*1300*/  SEL R14, R14, RZ, P6 ;  /* 0x000000ff0e0e7207 */ /* 0x000fe40003000000 */
[----:B------:R-:W-:Y:S02]  /*1310*/  SEL R15, R15, RZ, P6 ;  /* 0x000000ff0f0f7207 */ /* 0x000fe40003000000 */
[C---:B------:R-:W-:Y:S02]  /*1320*/  FSETP.GEU.AND P6, PT, R34.reuse, RZ, PT ;  /* 0x000000ff2200720b */ /* 0x040fe40003fce000 */
[C---:B------:R-:W-:Y:S02]  /*1330*/  FSETP.GEU.AND P2, PT, R31.reuse, RZ, PT ;  /* 0x000000ff1f00720b */ /* 0x040fe40003f4e000 */
[----:B------:R-:W-:Y:S02]  /*1340*/  @!P4 SEL R14, R34, RZ, P6 ;  /* 0x000000ff220ec207 */ /* 0x000fe40003000000 */
[----:B------:R-:W-:-:S02]  /*1350*/  @!P4 SEL R15, R31, RZ, P2 ;  /* 0x000000ff1f0fc207 */ /* 0x000fc40001000000 */
[----:B----4-:R-:W-:Y:S02]  /*1360*/  SEL R16, R16, RZ, P3 ;  /* 0x000000ff10107207 */ /* 0x010fe40001800000 */
[----:B------:R-:W-:Y:S01]  /*1370*/  SEL R17, R17, RZ, P3 ;  /* 0x000000ff11117207 */ /* 0x000fe20001800000 */
[----:B------:R0:W-:Y:S01]  /*1380*/  @!P5 STG.E.128 desc[UR4][R8.64], R12 ;  /* 0x0000000c0800d986 */ /* 0x0001e2000c101d04 */
[----:B------:R-:W-:Y:S02]  /*1390*/  SEL R18, R18, RZ, P3 ;  /* 0x000000ff12127207 */ /* 0x000fe40001800000 */
[----:B------:R-:W-:Y:S02]  /*13a0*/  SEL R19, R19, RZ, P3 ;  /* 0x000000ff13137207 */ /* 0x000fe40001800000 */
[----:B------:R-:W-:Y:S02]  /*13b0*/  FSETP.GEU.AND P5, PT, R0, RZ, PT ;  /* 0x000000ff0000720b */ /* 0x000fe40003fae000 */
[----:B------:R-:W-:-:S02]  /*13c0*/  FSETP.GEU.AND P4, PT, R2, RZ, PT ;  /* 0x000000ff0200720b */ /* 0x000fc40003f8e000 */
[----:B------:R-:W-:Y:S02]  /*13d0*/  FSETP.GEU.AND P3, PT, R10, RZ, PT ;  /* 0x000000ff0a00720b */ /* 0x000fe40003f6e000 */
[----:B------:R-:W-:Y:S02]  /*13e0*/  FSETP.GEU.AND P2, PT, R4, RZ, PT ;  /* 0x000000ff0400720b */ /* 0x000fe40003f4e000 */
[----:B------:R-:W-:Y:S02]  /*13f0*/  @!P1 SEL R16, R0, RZ, P5 ;  /* 0x000000ff00109207 */ /* 0x000fe40002800000 */
[----:B------:R-:W-:Y:S02]  /*1400*/  @!P1 SEL R17, R2, RZ, P4 ;  /* 0x000000ff02119207 */ /* 0x000fe40002000000 */
[----:B------:R-:W-:Y:S02]  /*1410*/  @!P1 SEL R18, R10, RZ, P3 ;  /* 0x000000ff0a129207 */ /* 0x000fe40001800000 */
[----:B------:R-:W-:Y:S01]  /*1420*/  @!P1 SEL R19, R4, RZ, P2 ;  /* 0x000000ff04139207 */ /* 0x000fe20001000000 */
[----:B0-----:R-:W-:Y:S06]  /*1430*/  @P0 EXIT ;  /* 0x000000000000094d */ /* 0x001fec0003800000 */
[----:B------:R-:W-:Y:S01]  /*1440*/  STG.E.128 desc[UR4][R8.64+0x800], R16 ;  /* 0x0008001008007986 */ /* 0x000fe2000c101d04 */
[----:B------:R-:W-:Y:S05]  /*1450*/  EXIT ;  /* 0x000000000000794d */ /* 0x000fea0003800000 */
.L_x_0:
[----:B------:R-:W-:-:S00]  /*1460*/  BRA `(.L_x_0) ;  /* 0xfffffffc00fc7947 */ /* 0x000fc0000383ffff */
[----:B------:R-:W-:-:S00]  /*1470*/  NOP ;  /* 0x0000000000007918 */ /* 0x000fc00000000000 */
        /* <DEDUP_REMOVED lines=8> */
.L_x_1:


//--------------------- .nv.global.init           --------------------------
	.section	.nv.global.init,"aw",@progbits
.nv.global.init:
	.type		_$_str,@object
	.size		_$_str,(_$_str_$_2 - _$_str)
_$_str:
        /*0000*/ 	.byte	0x5f, 0x5f, 0x43, 0x55, 0x44, 0x41, 0x5f, 0x46, 0x54, 0x5a, 0x00
	.type		_$_str_$_2,@object
	.size		_$_str_$_2,(.L_1 - _$_str_$_2)
_$_str_$_2:
        /*000b*/ 	.byte	0x5f, 0x5f, 0x43, 0x55, 0x44, 0x41, 0x5f, 0x50, 0x52, 0x45, 0x43, 0x5f, 0x53, 0x51, 0x52, 0x54
        /*001b*/ 	.byte	0x00
.L_1:


//--------------------- .nv.constant0.triton_poi_fused_cat_26 --------------------------
	.section	.nv.constant0.triton_poi_fused_cat_26,"a",@progbits
	.sectionflags	@""
	.align	4
.nv.constant0.triton_poi_fused_cat_26:
	.zero		588
